	.headerflags	@"EF_CUDA_TEXMODE_UNIFIED EF_CUDA_64BIT_ADDRESS EF_CUDA_ACCELERATORS EF_CUDA_SM90 EF_CUDA_VIRTUAL_SM(EF_CUDA_SM90)"
	.elftype	@"ET_EXEC"


//--------------------- .nv.info                  --------------------------
	.section	.nv.info,"",@"SHT_CUDA_INFO"
	.align	4


	//----- nvinfo : EIATTR_REGCOUNT
	.align		4
        /*0000*/ 	.byte	0x04, 0x2f
        /*0002*/ 	.short	(.L_1 - .L_0)
	.align		4
.L_0:
        /*0004*/ 	.word	index@(triton_poi_fused_avg_pool2d_1)
        /*0008*/ 	.word	0x00000020


	//----- nvinfo : EIATTR_MIN_STACK_SIZE
	.align		4
.L_1:
        /*000c*/ 	.byte	0x04, 0x12
        /*000e*/ 	.short	(.L_3 - .L_2)
	.align		4
.L_2:
        /*0010*/ 	.word	index@(triton_poi_fused_avg_pool2d_1)
        /*0014*/ 	.word	0x00000000


	//----- nvinfo : EIATTR_FRAME_SIZE
	.align		4
.L_3:
        /*0018*/ 	.byte	0x04, 0x11
        /*001a*/ 	.short	(.L_5 - .L_4)
	.align		4
.L_4:
        /*001c*/ 	.word	index@(triton_poi_fused_avg_pool2d_1)
        /*0020*/ 	.word	0x00000000


	//----- nvinfo : EIATTR_MIN_STACK_SIZE
	.align		4
.L_5:
        /*0024*/ 	.byte	0x04, 0x12
        /*0026*/ 	.short	(.L_7 - .L_6)
	.align		4
.L_6:
        /*0028*/ 	.word	index@(triton_poi_fused_avg_pool2d_1)
        /*002c*/ 	.word	0x00000000
.L_7:


//--------------------- .nv.info.triton_poi_fused_avg_pool2d_1 --------------------------
	.section	.nv.info.triton_poi_fused_avg_pool2d_1,"",@"SHT_CUDA_INFO"
	.sectionflags	@""
	.align	4


	//----- nvinfo : EIATTR_CUDA_API_VERSION
	.align		4
        /*0000*/ 	.byte	0x04, 0x37
        /*0002*/ 	.short	(.L_9 - .L_8)
.L_8:
        /*0004*/ 	.word	0x0000007c


	//----- nvinfo : EIATTR_KPARAM_INFO
	.align		4
.L_9:
        /*0008*/ 	.byte	0x04, 0x17
        /*000a*/ 	.short	(.L_11 - .L_10)
.L_10:
        /*000c*/ 	.word	0x00000000
        /*0010*/ 	.short	0x0002
        /*0012*/ 	.short	0x0010
        /*0014*/ 	.byte	0x00, 0xf0, 0x11, 0x00


	//----- nvinfo : EIATTR_KPARAM_INFO
	.align		4
.L_11:
        /*0018*/ 	.byte	0x04, 0x17
        /*001a*/ 	.short	(.L_13 - .L_12)
.L_12:
        /*001c*/ 	.word	0x00000000
        /*0020*/ 	.short	0x0001
        /*0022*/ 	.short	0x0008
        /*0024*/ 	.byte	0x00, 0xf4, 0x21, 0x00


	//----- nvinfo : EIATTR_KPARAM_INFO
	.align		4
.L_13:
        /*0028*/ 	.byte	0x04, 0x17
        /*002a*/ 	.short	(.L_15 - .L_14)
.L_14:
        /*002c*/ 	.word	0x00000000
        /*0030*/ 	.short	0x0000
        /*0032*/ 	.short	0x0000
        /*0034*/ 	.byte	0x00, 0xf4, 0x21, 0x00


	//----- nvinfo : EIATTR_SPARSE_MMA_MASK
	.align		4
.L_15:
        /*0038*/ 	.byte	0x03, 0x50
        /*003a*/ 	.short	0x0000


	//----- nvinfo : EIATTR_MAXREG_COUNT
	.align		4
        /*003c*/ 	.byte	0x03, 0x1b
        /*003e*/ 	.short	0x00ff


	//----- nvinfo : EIATTR_EXIT_INSTR_OFFSETS
	.align		4
        /*0040*/ 	.byte	0x04, 0x1c
        /*0042*/ 	.short	(.L_17 - .L_16)


	//   ....[0]....
.L_16:
        /*0044*/ 	.word	0x00000af0


	//----- nvinfo : EIATTR_REQNTID
	.align		4
.L_17:
        /*0048*/ 	.byte	0x04, 0x10
        /*004a*/ 	.short	(.L_19 - .L_18)
.L_18:
        /*004c*/ 	.word	0x00000080
        /*0050*/ 	.word	0x00000001
        /*0054*/ 	.word	0x00000001


	//----- nvinfo : EIATTR_CBANK_PARAM_SIZE
	.align		4
.L_19:
        /*0058*/ 	.byte	0x03, 0x19
        /*005a*/ 	.short	0x0014


	//----- nvinfo : EIATTR_PARAM_CBANK
	.align		4
        /*005c*/ 	.byte	0x04, 0x0a
        /*005e*/ 	.short	(.L_21 - .L_20)
	.align		4
.L_20:
        /*0060*/ 	.word	index@(.nv.constant0.triton_poi_fused_avg_pool2d_1)
        /*0064*/ 	.short	0x0210
        /*0066*/ 	.short	0x0014


	//----- nvinfo : EIATTR_SW_WAR
	.align		4
.L_21:
        /*0068*/ 	.byte	0x04, 0x36
        /*006a*/ 	.short	(.L_23 - .L_22)
.L_22:
        /*006c*/ 	.word	0x00000008
.L_23:


//--------------------- .nv.callgraph             --------------------------
	.section	.nv.callgraph,"",@"SHT_CUDA_CALLGRAPH"
	.align	4
	.sectionentsize	8
	.align		4
        /*0000*/ 	.word	0x00000000
	.align		4
        /*0004*/ 	.word	0xffffffff
	.align		4
        /*0008*/ 	.word	0x00000000
	.align		4
        /*000c*/ 	.word	0xfffffffe
	.align		4
        /*0010*/ 	.word	0x00000000
	.align		4
        /*0014*/ 	.word	0xfffffffd
	.align		4
        /*0018*/ 	.word	0x00000000
	.align		4
        /*001c*/ 	.word	0xfffffffc


//--------------------- .text.triton_poi_fused_avg_pool2d_1 --------------------------
	.section	.text.triton_poi_fused_avg_pool2d_1,"ax",@progbits
	.align	128
        .global         triton_poi_fused_avg_pool2d_1
        .type           triton_poi_fused_avg_pool2d_1,@function
        .size           triton_poi_fused_avg_pool2d_1,(.L_x_1 - triton_poi_fused_avg_pool2d_1)
        .other          triton_poi_fused_avg_pool2d_1,@"STO_CUDA_ENTRY STV_DEFAULT"
triton_poi_fused_avg_pool2d_1:
.text.triton_poi_fused_avg_pool2d_1:
[----:B------:R-:W-:Y:S01]  /*0000*/  LDC R1, c[0x0][0x28] ;  /* 0x00000a00ff017b82 */ /* 0x000fe20000000800 */
[----:B------:R-:W1:Y:S07]  /*0010*/  S2R R0, SR_TID.X ;  /* 0x0000000000007919 */ /* 0x000e6e0000002100 */
[----:B------:R-:W2:Y:S01]  /*0020*/  LDC.64 R12, c[0x0][0x210] ;  /* 0x00008400ff0c7b82 */ /* 0x000ea20000000a00 */
[----:B------:R-:W-:Y:S01]  /*0030*/  HFMA2.MMA R4, -RZ, RZ, 0, 0 ;  /* 0x00000000ff047435 */ /* 0x000fe200000001ff */
[----:B------:R-:W-:Y:S01]  /*0040*/  ULDC.64 UR6, c[0x0][0x208] ;  /* 0x0000820000067ab9 */ /* 0x000fe20000000a00 */
[----:B------:R-:W3:Y:S01]  /*0050*/  S2R R5, SR_CTAID.X ;  /* 0x0000000000057919 */ /* 0x000ee20000002500 */
[----:B-1----:R-:W-:Y:S01]  /*0060*/  IMAD.SHL.U32 R0, R0, 0x2, RZ ;  /* 0x0000000200007824 */ /* 0x002fe200078e00ff */
[----:B---3--:R-:W-:-:S04]  /*0070*/  SHF.R.S32.HI R3, RZ, 0x17, R5 ;  /* 0x00000017ff037819 */ /* 0x008fc80000011405 */
[----:B------:R-:W-:Y:S02]  /*0080*/  LOP3.LUT R0, R0, 0xfe, RZ, 0xc0, !PT ;  /* 0x000000fe00007812 */ /* 0x000fe400078ec0ff */
[----:B------:R-:W-:-:S03]  /*0090*/  SGXT R3, R3, 0x1 ;  /* 0x000000010303781a */ /* 0x000fc60000000200 */
[----:B------:R-:W-:-:S05]  /*00a0*/  IMAD R6, R5, 0x100, R0 ;  /* 0x0000010005067824 */ /* 0x000fca00078e0200 */
[C---:B------:R-:W-:Y:S02]  /*00b0*/  LEA.HI R2, R3.reuse, R6, RZ, 0x4 ;  /* 0x0000000603027211 */ /* 0x040fe400078f20ff */
[----:B------:R-:W-:Y:S02]  /*00c0*/  IADD3 R8, R6, 0x1, RZ ;  /* 0x0000000106087810 */ /* 0x000fe40007ffe0ff */
[----:B------:R-:W-:Y:S02]  /*00d0*/  SHF.R.S32.HI R25, RZ, 0x4, R2 ;  /* 0x00000004ff197819 */ /* 0x000fe40000011402 */
[----:B------:R-:W-:Y:S02]  /*00e0*/  LEA.HI R3, R3, R8, RZ, 0x4 ;  /* 0x0000000803037211 */ /* 0x000fe400078f20ff */
[----:B------:R-:W-:Y:S02]  /*00f0*/  LEA.HI R0, R25, R25, RZ, 0x4 ;  /* 0x0000001919007211 */ /* 0x000fe400078f20ff */
[----:B------:R-:W-:-:S02]  /*0100*/  LOP3.LUT R3, R3, 0xfffffff0, RZ, 0xc0, !PT ;  /* 0xfffffff003037812 */ /* 0x000fc400078ec0ff */
[----:B------:R-:W-:-:S03]  /*0110*/  LOP3.LUT R0, R0, 0xfffffff0, RZ, 0xc0, !PT ;  /* 0xfffffff000007812 */ /* 0x000fc600078ec0ff */
[----:B------:R-:W-:Y:S02]  /*0120*/  IMAD.IADD R8, R8, 0x1, -R3 ;  /* 0x0000000108087824 */ /* 0x000fe400078e0a03 */
[----:B------:R-:W-:-:S03]  /*0130*/  IMAD.IADD R27, R25, 0x1, -R0 ;  /* 0x00000001191b7824 */ /* 0x000fc600078e0a00 */
[----:B------:R-:W-:Y:S02]  /*0140*/  SHF.L.U32 R18, R8, 0x1, RZ ;  /* 0x0000000108127819 */ /* 0x000fe400000006ff */
[----:B------:R-:W-:-:S03]  /*0150*/  ISETP.GT.AND P0, PT, R27, RZ, PT ;  /* 0x000000ff1b00720c */ /* 0x000fc60003f04270 */
[----:B------:R-:W-:Y:S01]  /*0160*/  IMAD R0, R25, 0x40, R18 ;  /* 0x0000004019007824 */ /* 0x000fe200078e0212 */
[----:B------:R-:W-:-:S03]  /*0170*/  ISETP.GT.AND P5, PT, R8, RZ, P0 ;  /* 0x000000ff0800720c */ /* 0x000fc600007a4270 */
[----:B------:R-:W-:-:S04]  /*0180*/  VIADD R11, R0, 0xffffffdf ;  /* 0xffffffdf000b7836 */ /* 0x000fc80000000000 */
[----:B--2---:R-:W-:-:S06]  /*0190*/  IMAD.WIDE R10, R11, 0x4, R12 ;  /* 0x000000040b0a7825 */ /* 0x004fcc00078e020c */
[----:B------:R1:W2:Y:S01]  /*01a0*/  @P5 LDG.E.EL R4, desc[UR6][R10.64] ;  /* 0x000000060a045981 */ /* 0x0002a2000c2e1900 */
[----:B------:R-:W-:Y:S01]  /*01b0*/  ISETP.GT.AND P6, PT, R8, -0x1, P0 ;  /* 0xffffffff0800780c */ /* 0x000fe200007c4270 */
[----:B------:R-:W-:Y:S02]  /*01c0*/  VIADD R15, R0, 0xffffffe0 ;  /* 0xffffffe0000f7836 */ /* 0x000fe40000000000 */
[----:B------:R-:W-:Y:S01]  /*01d0*/  IMAD.MOV.U32 R28, RZ, RZ, RZ ;  /* 0x000000ffff1c7224 */ /* 0x000fe200078e00ff */
[----:B------:R-:W-:Y:S01]  /*01e0*/  IADD3 R17, R0, -0x1f, RZ ;  /* 0xffffffe100117810 */ /* 0x000fe20007ffe0ff */
[----:B------:R-:W-:-:S04]  /*01f0*/  IMAD.WIDE R14, R15, 0x4, R12 ;  /* 0x000000040f0e7825 */ /* 0x000fc800078e020c */
[----:B------:R-:W-:Y:S02]  /*0200*/  IMAD.MOV.U32 R3, RZ, RZ, RZ ;  /* 0x000000ffff037224 */ /* 0x000fe400078e00ff */
[----:B------:R-:W-:Y:S02]  /*0210*/  IMAD.WIDE R16, R17, 0x4, R12 ;  /* 0x0000000411107825 */ /* 0x000fe400078e020c */
[----:B------:R-:W3:Y:S04]  /*0220*/  @P6 LDG.E.EL R28, desc[UR6][R14.64] ;  /* 0x000000060e1c6981 */ /* 0x000ee8000c2e1900 */
[----:B------:R4:W5:Y:S01]  /*0230*/  @P6 LDG.E.EL R3, desc[UR6][R16.64] ;  /* 0x0000000610036981 */ /* 0x000962000c2e1900 */
[----:B------:R-:W-:Y:S01]  /*0240*/  LOP3.LUT R5, R2, 0xfffffff0, RZ, 0xc0, !PT ;  /* 0xfffffff002057812 */ /* 0x000fe200078ec0ff */
[----:B------:R-:W-:Y:S01]  /*0250*/  HFMA2.MMA R24, -RZ, RZ, 0, 0 ;  /* 0x00000000ff187435 */ /* 0x000fe200000001ff */
[----:B------:R-:W-:-:S02]  /*0260*/  LOP3.LUT R7, R27, R8, RZ, 0xfc, !PT ;  /* 0x000000081b077212 */ /* 0x000fc400078efcff */
[----:B-1----:R-:W-:Y:S02]  /*0270*/  CS2R R10, SRZ ;  /* 0x00000000000a7805 */ /* 0x002fe4000001ff00 */
[----:B------:R-:W-:Y:S02]  /*0280*/  IADD3 R2, R6, -R5, RZ ;  /* 0x8000000506027210 */ /* 0x000fe40007ffe0ff */
[----:B------:R-:W-:Y:S02]  /*0290*/  ISETP.GT.AND P1, PT, R27, -0x1, PT ;  /* 0xffffffff1b00780c */ /* 0x000fe40003f24270 */
[----:B------:R-:W-:Y:S01]  /*02a0*/  ISETP.GT.AND P3, PT, R7, -0x1, PT ;  /* 0xffffffff0700780c */ /* 0x000fe20003f64270 */
[----:B------:R-:W-:Y:S01]  /*02b0*/  IMAD.SHL.U32 R26, R2, 0x2, RZ ;  /* 0x00000002021a7824 */ /* 0x000fe200078e00ff */
[----:B------:R-:W-:Y:S01]  /*02c0*/  ISETP.GT.AND P4, PT, R8, RZ, P1 ;  /* 0x000000ff0800720c */ /* 0x000fe20000f84270 */
[----:B------:R-:W-:Y:S01]  /*02d0*/  IMAD.MOV.U32 R7, RZ, RZ, RZ ;  /* 0x000000ffff077224 */ /* 0x000fe200078e00ff */
[----:B------:R-:W-:Y:S01]  /*02e0*/  LOP3.LUT R5, R27, R2, RZ, 0xfc, !PT ;  /* 0x000000021b057212 */ /* 0x000fe200078efcff */
[----:B----4-:R-:W-:Y:S01]  /*02f0*/  IMAD.WIDE R16, R0, 0x4, R12 ;  /* 0x0000000400107825 */ /* 0x010fe200078e020c */
[----:B------:R-:W-:-:S02]  /*0300*/  LEA R25, R25, R26, 0x6 ;  /* 0x0000001a19197211 */ /* 0x000fc400078e30ff */
[----:B------:R-:W-:Y:S01]  /*0310*/  ISETP.GT.AND P2, PT, R5, -0x1, PT ;  /* 0xffffffff0500780c */ /* 0x000fe20003f44270 */
[----:B------:R-:W-:Y:S01]  /*0320*/  IMAD.MOV.U32 R5, RZ, RZ, RZ ;  /* 0x000000ffff057224 */ /* 0x000fe200078e00ff */
[----:B------:R-:W-:Y:S01]  /*0330*/  ISETP.GT.AND P1, PT, R2, RZ, P1 ;  /* 0x000000ff0200720c */ /* 0x000fe20000f24270 */
[----:B------:R-:W-:Y:S01]  /*0340*/  VIADD R23, R25, 0xffffffe0 ;  /* 0xffffffe019177836 */ /* 0x000fe20000000000 */
[----:B------:R-:W-:Y:S01]  /*0350*/  MOV R9, RZ ;  /* 0x000000ff00097202 */ /* 0x000fe20000000f00 */
[----:B------:R-:W4:Y:S01]  /*0360*/  @P3 LDG.E.EL R7, desc[UR6][R16.64] ;  /* 0x0000000610073981 */ /* 0x000f22000c2e1900 */
[----:B------:R-:W-:Y:S01]  /*0370*/  IADD3 R29, R25, -0x1, RZ ;  /* 0xffffffff191d7810 */ /* 0x000fe20007ffe0ff */
[----:B------:R-:W-:Y:S01]  /*0380*/  IMAD.WIDE R22, R23, 0x4, R12 ;  /* 0x0000000417167825 */ /* 0x000fe200078e020c */
[----:B------:R-:W-:Y:S01]  /*0390*/  IADD3 R21, R25, -0x21, RZ ;  /* 0xffffffdf19157810 */ /* 0x000fe20007ffe0ff */
[----:B------:R-:W4:Y:S02]  /*03a0*/  @P3 LDG.E.EL R5, desc[UR6][R16.64+0x4] ;  /* 0x0000040610053981 */ /* 0x000f24000c2e1900 */
[----:B------:R-:W-:-:S02]  /*03b0*/  VIADD R15, R25, 0xffffffe1 ;  /* 0xffffffe1190f7836 */ /* 0x000fc40000000000 */
[----:B------:R1:W4:Y:S01]  /*03c0*/  @P4 LDG.E.EL R9, desc[UR6][R16.64+-0x4] ;  /* 0xfffffc0610094981 */ /* 0x000322000c2e1900 */
[----:B------:R-:W-:-:S04]  /*03d0*/  IMAD.WIDE R20, R21, 0x4, R12 ;  /* 0x0000000415147825 */ /* 0x000fc800078e020c */
[----:B------:R-:W-:Y:S02]  /*03e0*/  IMAD.MOV.U32 R19, RZ, RZ, RZ ;  /* 0x000000ffff137224 */ /* 0x000fe400078e00ff */
[----:B------:R-:W-:-:S04]  /*03f0*/  IMAD.WIDE R14, R15, 0x4, R12 ;  /* 0x000000040f0e7825 */ /* 0x000fc800078e020c */
[----:B-1----:R-:W-:-:S05]  /*0400*/  IMAD.WIDE R16, R29, 0x4, R12 ;  /* 0x000000041d107825 */ /* 0x002fca00078e020c */
[----:B------:R1:W4:Y:S01]  /*0410*/  @P1 LDG.E.EL R10, desc[UR6][R16.64] ;  /* 0x00000006100a1981 */ /* 0x000322000c2e1900 */
[----:B------:R-:W-:Y:S02]  /*0420*/  MOV R29, RZ ;  /* 0x000000ff001d7202 */ /* 0x000fe40000000f00 */
[----:B-1----:R-:W-:Y:S02]  /*0430*/  CS2R R16, SRZ ;  /* 0x0000000000107805 */ /* 0x002fe4000001ff00 */
[----:B--2---:R-:W-:Y:S02]  /*0440*/  SEL R4, R4, RZ, P5 ;  /* 0x000000ff04047207 */ /* 0x004fe40002800000 */
[C---:B------:R-:W-:Y:S02]  /*0450*/  ISETP.GT.AND P5, PT, R2.reuse, RZ, P0 ;  /* 0x000000ff0200720c */ /* 0x040fe400007a4270 */
[----:B------:R-:W-:-:S11]  /*0460*/  ISETP.GT.AND P0, PT, R2, -0x1, P0 ;  /* 0xffffffff0200780c */ /* 0x000fd60000704270 */
[----:B------:R-:W2:Y:S04]  /*0470*/  @P5 LDG.E.EL R11, desc[UR6][R20.64] ;  /* 0x00000006140b5981 */ /* 0x000ea8000c2e1900 */
[----:B------:R1:W2:Y:S04]  /*0480*/  @P0 LDG.E.EL R24, desc[UR6][R22.64] ;  /* 0x0000000616180981 */ /* 0x0002a8000c2e1900 */
[----:B------:R3:W2:Y:S01]  /*0490*/  @P0 LDG.E.EL R19, desc[UR6][R14.64] ;  /* 0x000000060e130981 */ /* 0x0006a2000c2e1900 */
[----:B01----:R-:W-:-:S04]  /*04a0*/  VIADD R23, R25, 0x1f ;  /* 0x0000001f19177836 */ /* 0x003fc80000000000 */
[----:B------:R-:W-:Y:S01]  /*04b0*/  IMAD.WIDE R22, R23, 0x4, R12 ;  /* 0x0000000417167825 */ /* 0x000fe200078e020c */
[----:B---3--:R-:W-:-:S03]  /*04c0*/  IADD3 R15, R0, 0x1f, RZ ;  /* 0x0000001f000f7810 */ /* 0x008fc60007ffe0ff */
[--C-:B------:R-:W-:Y:S01]  /*04d0*/  IMAD.WIDE R20, R25, 0x4, R12.reuse ;  /* 0x0000000419147825 */ /* 0x100fe200078e020c */
[----:B------:R0:W3:Y:S03]  /*04e0*/  @P1 LDG.E.EL R17, desc[UR6][R22.64] ;  /* 0x0000000616111981 */ /* 0x0000e6000c2e1900 */
[----:B------:R-:W-:Y:S01]  /*04f0*/  IMAD.WIDE R14, R15, 0x4, R12 ;  /* 0x000000040f0e7825 */ /* 0x000fe200078e020c */
[----:B------:R-:W3:Y:S01]  /*0500*/  @P2 LDG.E.EL R29, desc[UR6][R20.64] ;  /* 0x00000006141d2981 */ /* 0x000ee2000c2e1900 */
[----:B------:R-:W-:-:S03]  /*0510*/  SEL R28, R28, RZ, P6 ;  /* 0x000000ff1c1c7207 */ /* 0x000fc60003000000 */
[----:B------:R-:W3:Y:S01]  /*0520*/  @P2 LDG.E.EL R16, desc[UR6][R20.64+0x4] ;  /* 0x0000040614102981 */ /* 0x000ee2000c2e1900 */
[----:B0-----:R-:W-:Y:S01]  /*0530*/  IMAD.MOV.U32 R22, RZ, RZ, RZ ;  /* 0x000000ffff167224 */ /* 0x001fe200078e00ff */
[----:B-----5:R-:W-:-:S05]  /*0540*/  SEL R3, R3, RZ, P6 ;  /* 0x000000ff03037207 */ /* 0x020fca0003000000 */
[----:B------:R0:W5:Y:S02]  /*0550*/  @P4 LDG.E.EL R22, desc[UR6][R14.64] ;  /* 0x000000060e164981 */ /* 0x000164000c2e1900 */
[----:B0-----:R-:W-:Y:S01]  /*0560*/  IADD3 R15, R25, 0x20, RZ ;  /* 0x00000020190f7810 */ /* 0x001fe20007ffe0ff */
[----:B------:R-:W-:Y:S01]  /*0570*/  FADD R14, R4, R28 ;  /* 0x0000001c040e7221 */ /* 0x000fe20000000000 */
[----:B------:R-:W-:Y:S01]  /*0580*/  IMAD.MOV.U32 R4, RZ, RZ, RZ ;  /* 0x000000ffff047224 */ /* 0x000fe200078e00ff */
[----:B------:R-:W-:Y:S02]  /*0590*/  IADD3 R28, R0, 0x20, RZ ;  /* 0x00000020001c7810 */ /* 0x000fe40007ffe0ff */
[----:B------:R-:W-:-:S04]  /*05a0*/  IMAD.WIDE R20, R15, 0x4, R12 ;  /* 0x000000040f147825 */ /* 0x000fc800078e020c */
[----:B------:R-:W-:Y:S01]  /*05b0*/  FADD R23, R14, R3 ;  /* 0x000000030e177221 */ /* 0x000fe20000000000 */
[----:B------:R-:W-:Y:S01]  /*05c0*/  IMAD.MOV.U32 R3, RZ, RZ, RZ ;  /* 0x000000ffff037224 */ /* 0x000fe200078e00ff */
[----:B------:R0:W5:Y:S01]  /*05d0*/  @P2 LDG.E.EL R4, desc[UR6][R20.64] ;  /* 0x0000000614042981 */ /* 0x000162000c2e1900 */
[----:B------:R-:W-:Y:S01]  /*05e0*/  IMAD.WIDE R14, R28, 0x4, R12 ;  /* 0x000000041c0e7825 */ /* 0x000fe200078e020c */
[----:B------:R-:W-:-:S03]  /*05f0*/  IADD3 R28, R25, 0x21, RZ ;  /* 0x00000021191c7810 */ /* 0x000fc60007ffe0ff */
[----:B------:R-:W-:Y:S01]  /*0600*/  VIADD R25, R0, 0x21 ;  /* 0x0000002100197836 */ /* 0x000fe20000000000 */
[----:B------:R-:W-:Y:S01]  /*0610*/  HFMA2.MMA R0, -RZ, RZ, 0, 0 ;  /* 0x00000000ff007435 */ /* 0x000fe200000001ff */
[----:B------:R1:W5:Y:S01]  /*0620*/  @P3 LDG.E.EL R3, desc[UR6][R14.64] ;  /* 0x000000060e033981 */ /* 0x000362000c2e1900 */
[----:B0-----:R-:W-:Y:S02]  /*0630*/  IMAD.MOV.U32 R20, RZ, RZ, RZ ;  /* 0x000000ffff147224 */ /* 0x001fe400078e00ff */
[----:B-1----:R-:W-:-:S04]  /*0640*/  IMAD.WIDE R14, R28, 0x4, R12 ;  /* 0x000000041c0e7825 */ /* 0x002fc800078e020c */
[----:B------:R-:W-:Y:S02]  /*0650*/  IMAD.WIDE R12, R25, 0x4, R12 ;  /* 0x00000004190c7825 */ /* 0x000fe400078e020c */
[----:B------:R0:W5:Y:S04]  /*0660*/  @P2 LDG.E.EL R0, desc[UR6][R14.64] ;  /* 0x000000060e002981 */ /* 0x000168000c2e1900 */
[----:B------:R4:W5:Y:S01]  /*0670*/  @P3 LDG.E.EL R20, desc[UR6][R12.64] ;  /* 0x000000060c143981 */ /* 0x000962000c2e1900 */
[----:B------:R-:W-:Y:S01]  /*0680*/  IMAD R21, R2, R27, RZ ;  /* 0x0000001b02157224 */ /* 0x000fe200078e02ff */
[----:B------:R-:W-:Y:S01]  /*0690*/  SHF.L.U32 R8, R8, 0x2, RZ ;  /* 0x0000000208087819 */ /* 0x000fe200000006ff */
[----:B------:R-:W-:-:S03]  /*06a0*/  IMAD.SHL.U32 R2, R27, 0x2, RZ ;  /* 0x000000021b027824 */ /* 0x000fc600078e00ff */
[----:B------:R-:W-:Y:S01]  /*06b0*/  LEA R21, R21, -R26, 0x2 ;  /* 0x8000001a15157211 */ /* 0x000fe200078e10ff */
[----:B------:R-:W-:Y:S02]  /*06c0*/  VIADD R26, R26, 0x2 ;  /* 0x000000021a1a7836 */ /* 0x000fe40000000000 */
[----:B------:R-:W-:Y:S01]  /*06d0*/  IMAD R27, R8, R27, 0x5 ;  /* 0x00000005081b7424 */ /* 0x000fe200078e021b */
[----:B------:R-:W-:Y:S01]  /*06e0*/  IADD3 R8, R18, 0x2, RZ ;  /* 0x0000000212087810 */ /* 0x000fe20007ffe0ff */
[----:B0-----:R-:W-:Y:S01]  /*06f0*/  IMAD.MOV R14, RZ, RZ, -R2 ;  /* 0x000000ffff0e7224 */ /* 0x001fe200078e0a02 */
[----:B------:R-:W-:Y:S02]  /*0700*/  IADD3 R21, R21, 0x3, R26 ;  /* 0x0000000315157810 */ /* 0x000fe40007ffe01a */
[----:B----4-:R-:W-:Y:S01]  /*0710*/  SEL R12, R9, RZ, P4 ;  /* 0x000000ff090c7207 */ /* 0x010fe20002000000 */
[-C--:B------:R-:W-:Y:S01]  /*0720*/  IMAD R8, R8, R14.reuse, R27 ;  /* 0x0000000e08087224 */ /* 0x080fe200078e021b */
[----:B------:R-:W-:Y:S01]  /*0730*/  IADD3 R9, R2, 0x2, RZ ;  /* 0x0000000202097810 */ /* 0x000fe20007ffe0ff */
[----:B------:R-:W-:Y:S01]  /*0740*/  IMAD R26, R26, R14, R21 ;  /* 0x0000000e1a1a7224 */ /* 0x000fe200078e0215 */
[----:B------:R-:W-:Y:S01]  /*0750*/  UMOV UR4, 0x2 ;  /* 0x0000000200047882 */ /* 0x000fe20000000000 */
[----:B------:R-:W-:Y:S01]  /*0760*/  SEL R10, R10, RZ, P1 ;  /* 0x000000ff0a0a7207 */ /* 0x000fe20000800000 */
[----:B------:R-:W-:Y:S01]  /*0770*/  FADD R12, R23, R12 ;  /* 0x0000000c170c7221 */ /* 0x000fe20000000000 */
[----:B------:R-:W-:Y:S01]  /*0780*/  SEL R7, R7, RZ, P3 ;  /* 0x000000ff07077207 */ /* 0x000fe20001800000 */
[----:B------:R-:W-:-:S02]  /*0790*/  IMAD R26, R9, UR4, R26 ;  /* 0x00000004091a7c24 */ /* 0x000fc4000f8e021a */
[----:B------:R-:W-:Y:S02]  /*07a0*/  IMAD R8, R9, 0x2, R8 ;  /* 0x0000000209087824 */ /* 0x000fe400078e0208 */
[----:B------:R-:W-:Y:S01]  /*07b0*/  FADD R12, R12, R7 ;  /* 0x000000070c0c7221 */ /* 0x000fe20000000000 */
[----:B------:R-:W-:Y:S02]  /*07c0*/  I2FP.F32.S32 R2, R26 ;  /* 0x0000001a00027245 */ /* 0x000fe40000201400 */
[----:B------:R-:W-:Y:S02]  /*07d0*/  I2FP.F32.S32 R7, R8 ;  /* 0x0000000800077245 */ /* 0x000fe40000201400 */
[----:B------:R-:W-:-:S05]  /*07e0*/  SEL R5, R5, RZ, P3 ;  /* 0x000000ff05057207 */ /* 0x000fca0001800000 */
[----:B------:R-:W-:Y:S01]  /*07f0*/  FADD R5, R12, R5 ;  /* 0x000000050c057221 */ /* 0x000fe20000000000 */
[----:B--2---:R-:W-:Y:S02]  /*0800*/  SEL R11, R11, RZ, P5 ;  /* 0x000000ff0b0b7207 */ /* 0x004fe40002800000 */
[----:B------:R-:W-:Y:S02]  /*0810*/  SEL R24, R24, RZ, P0 ;  /* 0x000000ff18187207 */ /* 0x000fe40000000000 */
[----:B------:R-:W-:-:S03]  /*0820*/  SEL R14, R19, RZ, P0 ;  /* 0x000000ff130e7207 */ /* 0x000fc60000000000 */
[----:B------:R-:W-:-:S04]  /*0830*/  FADD R11, R11, R24 ;  /* 0x000000180b0b7221 */ /* 0x000fc80000000000 */
[----:B------:R-:W-:-:S04]  /*0840*/  FADD R11, R11, R14 ;  /* 0x0000000e0b0b7221 */ /* 0x000fc80000000000 */
[----:B------:R-:W-:Y:S01]  /*0850*/  FADD R10, R11, R10 ;  /* 0x0000000a0b0a7221 */ /* 0x000fe20000000000 */
[----:B------:R-:W-:Y:S02]  /*0860*/  FSETP.GT.AND P0, PT, |R2|, 8.50705917302346158658e+37, PT ;  /* 0x7e8000000200780b */ /* 0x000fe40003f04200 */
[----:B---3--:R-:W-:Y:S02]  /*0870*/  SEL R29, R29, RZ, P2 ;  /* 0x000000ff1d1d7207 */ /* 0x008fe40001000000 */
[----:B------:R-:W-:Y:S02]  /*0880*/  SEL R14, R17, RZ, P1 ;  /* 0x000000ff110e7207 */ /* 0x000fe40000800000 */
[----:B------:R-:W-:Y:S01]  /*0890*/  SEL R9, R16, RZ, P2 ;  /* 0x000000ff10097207 */ /* 0x000fe20001000000 */
[----:B------:R-:W-:Y:S01]  /*08a0*/  FADD R10, R10, R29 ;  /* 0x0000001d0a0a7221 */ /* 0x000fe20000000000 */
[----:B------:R-:W-:Y:S02]  /*08b0*/  FSETP.GT.AND P1, PT, |R7|, 8.50705917302346158658e+37, PT ;  /* 0x7e8000000700780b */ /* 0x000fe40003f24200 */
[----:B------:R-:W-:Y:S01]  /*08c0*/  FSETP.GEU.AND P5, PT, |R2|, 1.175494350822287508e-38, PT ;  /* 0x008000000200780b */ /* 0x000fe20003fae200 */
[----:B------:R-:W-:Y:S01]  /*08d0*/  FADD R9, R10, R9 ;  /* 0x000000090a097221 */ /* 0x000fe20000000000 */
[----:B-----5:R-:W-:-:S02]  /*08e0*/  SEL R22, R22, RZ, P4 ;  /* 0x000000ff16167207 */ /* 0x020fc40002000000 */
[----:B------:R-:W-:Y:S01]  /*08f0*/  FSETP.GEU.AND P4, PT, |R7|, 1.175494350822287508e-38, PT ;  /* 0x008000000700780b */ /* 0x000fe20003f8e200 */
[----:B------:R-:W-:Y:S02]  /*0900*/  FADD R9, R9, R14 ;  /* 0x0000000e09097221 */ /* 0x000fe40000000000 */
[----:B------:R-:W-:Y:S01]  /*0910*/  FADD R22, R5, R22 ;  /* 0x0000001605167221 */ /* 0x000fe20000000000 */
[----:B------:R-:W-:-:S03]  /*0920*/  @P0 FMUL R2, R2, 0.25 ;  /* 0x3e80000002020820 */ /* 0x000fc60000400000 */
[----:B------:R-:W-:Y:S01]  /*0930*/  @P1 FMUL R7, R7, 0.25 ;  /* 0x3e80000007071820 */ /* 0x000fe20000400000 */
[----:B------:R-:W-:Y:S02]  /*0940*/  SHF.R.S32.HI R11, RZ, 0x1f, R6 ;  /* 0x0000001fff0b7819 */ /* 0x000fe40000011406 */
[----:B------:R-:W-:-:S05]  /*0950*/  SEL R4, R4, RZ, P2 ;  /* 0x000000ff04047207 */ /* 0x000fca0001000000 */
[----:B------:R-:W-:Y:S02]  /*0960*/  FADD R10, R9, R4 ;  /* 0x00000004090a7221 */ /* 0x000fe40000000000 */
[----:B------:R-:W0:Y:S01]  /*0970*/  LDC.64 R4, c[0x0][0x218] ;  /* 0x00008600ff047b82 */ /* 0x000e220000000a00 */
[----:B------:R-:W-:Y:S01]  /*0980*/  SEL R3, R3, RZ, P3 ;  /* 0x000000ff03037207 */ /* 0x000fe20001800000 */
[----:B------:R-:W-:Y:S01]  /*0990*/  @!P5 FMUL R2, R2, 16777216 ;  /* 0x4b8000000202d820 */ /* 0x000fe20000400000 */
[----:B------:R-:W-:Y:S01]  /*09a0*/  @!P4 FMUL R7, R7, 16777216 ;  /* 0x4b8000000707c820 */ /* 0x000fe20000400000 */
[----:B------:R-:W-:Y:S02]  /*09b0*/  LEA.HI R12, R11, R6, RZ, 0xd ;  /* 0x000000060b0c7211 */ /* 0x000fe400078f68ff */
[----:B------:R-:W-:Y:S01]  /*09c0*/  FADD R11, R22, R3 ;  /* 0x00000003160b7221 */ /* 0x000fe20000000000 */
[----:B------:R-:W1:Y:S01]  /*09d0*/  MUFU.RCP R9, R2 ;  /* 0x0000000200097308 */ /* 0x000e620000001000 */
[----:B------:R-:W-:-:S02]  /*09e0*/  SHF.L.U32 R8, R12, 0x1, RZ ;  /* 0x000000010c087819 */ /* 0x000fc400000006ff */
[----:B------:R-:W-:-:S05]  /*09f0*/  SEL R13, R0, RZ, P2 ;  /* 0x000000ff000d7207 */ /* 0x000fca0001000000 */
[----:B------:R-:W2:Y:S01]  /*0a00*/  MUFU.RCP R3, R7 ;  /* 0x0000000700037308 */ /* 0x000ea20000001000 */
[----:B------:R-:W-:Y:S01]  /*0a10*/  SEL R20, R20, RZ, P3 ;  /* 0x000000ff14147207 */ /* 0x000fe20001800000 */
[----:B------:R-:W-:Y:S01]  /*0a20*/  FADD R0, R10, R13 ;  /* 0x0000000d0a007221 */ /* 0x000fe20000000000 */
[----:B------:R-:W-:-:S03]  /*0a30*/  LOP3.LUT R12, R12, 0xffffe000, RZ, 0xc0, !PT ;  /* 0xffffe0000c0c7812 */ /* 0x000fc600078ec0ff */
[----:B------:R-:W-:Y:S01]  /*0a40*/  FADD R20, R11, R20 ;  /* 0x000000140b147221 */ /* 0x000fe20000000000 */
[----:B------:R-:W-:Y:S01]  /*0a50*/  LOP3.LUT R11, R8, 0xffffc000, RZ, 0xc0, !PT ;  /* 0xffffc000080b7812 */ /* 0x000fe200078ec0ff */
[----:B------:R-:W-:Y:S02]  /*0a60*/  @P0 FMUL R0, R0, 0.25 ;  /* 0x3e80000000000820 */ /* 0x000fe40000400000 */
[----:B------:R-:W-:Y:S01]  /*0a70*/  @P1 FMUL R20, R20, 0.25 ;  /* 0x3e80000014141820 */ /* 0x000fe20000400000 */
[----:B------:R-:W-:Y:S01]  /*0a80*/  IADD3 R11, R11, R6, -R12 ;  /* 0x000000060b0b7210 */ /* 0x000fe20007ffe80c */
[----:B------:R-:W-:Y:S02]  /*0a90*/  @!P5 FMUL R0, R0, 16777216 ;  /* 0x4b8000000000d820 */ /* 0x000fe40000400000 */
[----:B------:R-:W-:Y:S02]  /*0aa0*/  @!P4 FMUL R20, R20, 16777216 ;  /* 0x4b8000001414c820 */ /* 0x000fe40000400000 */
[----:B0-----:R-:W-:-:S04]  /*0ab0*/  IMAD.WIDE R4, R11, 0x4, R4 ;  /* 0x000000040b047825 */ /* 0x001fc800078e0204 */
[----:B-1----:R-:W-:Y:S01]  /*0ac0*/  FMUL R2, R9, R0 ;  /* 0x0000000009027220 */ /* 0x002fe20000400000 */
[----:B--2---:R-:W-:-:S05]  /*0ad0*/  FMUL R3, R3, R20 ;  /* 0x0000001403037220 */ /* 0x004fca0000400000 */
[----:B------:R-:W-:Y:S01]  /*0ae0*/  STG.E.64 desc[UR6][R4.64], R2 ;  /* 0x0000000204007986 */ /* 0x000fe2000c101b06 */
[----:B------:R-:W-:Y:S05]  /*0af0*/  EXIT ;  /* 0x000000000000794d */ /* 0x000fea0003800000 */
.L_x_0:
[----:B------:R-:W-:-:S00]  /*0b00*/  BRA `(.L_x_0) ;  /* 0xfffffffc00fc7947 */ /* 0x000fc0000383ffff */
[----:B------:R-:W-:-:S00]  /*0b10*/  NOP ;  /* 0x0000000000007918 */ /* 0x000fc00000000000 */
        /* <DEDUP_REMOVED lines=14> */
.L_x_1:


//--------------------- .nv.constant0.triton_poi_fused_avg_pool2d_1 --------------------------
	.section	.nv.constant0.triton_poi_fused_avg_pool2d_1,"a",@progbits
	.sectionflags	@""
	.align	4
.nv.constant0.triton_poi_fused_avg_pool2d_1:
	.zero		548
